//
// Generated by NVIDIA NVVM Compiler
//
// Compiler Build ID: CL-36424714
// Cuda compilation tools, release 13.0, V13.0.88
// Based on NVVM 20.0.0
//

.version 9.0
.target sm_100
.address_size 64

	// .globl	_Z19work_kernel_stream1v
.extern .func  (.param .b32 func_retval0) vprintf
(
	.param .b64 vprintf_param_0,
	.param .b64 vprintf_param_1
)
;
.global .align 1 .b8 $str[20] = {83, 116, 114, 101, 97, 109, 32, 49, 32, 99, 111, 109, 112, 108, 101, 116, 101, 100, 10};
.global .align 1 .b8 $str$1[20] = {83, 116, 114, 101, 97, 109, 32, 50, 32, 99, 111, 109, 112, 108, 101, 116, 101, 100, 10};
.global .align 1 .b8 $str$2[43] = {65, 32, 107, 101, 114, 110, 101, 108, 32, 100, 101, 112, 101, 110, 100, 105, 110, 103, 32, 111, 110, 32, 107, 101, 114, 110, 101, 108, 32, 111, 102, 32, 115, 116, 114, 101, 97, 109, 32, 49, 32, 10};

.visible .entry _Z19work_kernel_stream1v()
{
	.reg .pred 	%p<2>;
	.reg .b32 	%r<8>;
	.reg .b64 	%rd<3>;

	mov.u32 	%r1, %ctaid.x;
	mov.u32 	%r2, %ntid.x;
	mul.lo.s32 	%r3, %r1, %r2;
	mov.u32 	%r4, %tid.x;
	neg.s32 	%r5, %r4;
	setp.ne.s32 	%p1, %r3, %r5;
	@%p1 bra 	$L__BB0_2;
	mov.u64 	%rd1, $str;
	cvta.global.u64 	%rd2, %rd1;
	{ // callseq 0, 0
	.param .b64 param0;
	st.param.b64 	[param0], %rd2;
	.param .b64 param1;
	st.param.b64 	[param1], 0;
	.param .b32 retval0;
	call.uni (retval0), 
	vprintf, 
	(
	param0, 
	param1
	);
	ld.param.b32 	%r6, [retval0];
	} // callseq 0
$L__BB0_2:
	ret;

}
	// .globl	_Z19work_kernel_stream2v
.visible .entry _Z19work_kernel_stream2v()
{
	.reg .pred 	%p<3>;
	.reg .b32 	%r<8>;
	.reg .b64 	%rd<7>;

	// begin inline asm
	mov.u64 	%rd2, %clock64;
	// end inline asm
$L__BB1_1:
	// begin inline asm
	mov.u64 	%rd3, %clock64;
	// end inline asm
	sub.s64 	%rd4, %rd3, %rd2;
	setp.lt.u64 	%p1, %rd4, 9000000000;
	@%p1 bra 	$L__BB1_1;
	mov.u32 	%r1, %ctaid.x;
	mov.u32 	%r2, %ntid.x;
	mul.lo.s32 	%r3, %r1, %r2;
	mov.u32 	%r4, %tid.x;
	neg.s32 	%r5, %r4;
	setp.ne.s32 	%p2, %r3, %r5;
	@%p2 bra 	$L__BB1_4;
	mov.u64 	%rd5, $str$1;
	cvta.global.u64 	%rd6, %rd5;
	{ // callseq 1, 0
	.param .b64 param0;
	st.param.b64 	[param0], %rd6;
	.param .b64 param1;
	st.param.b64 	[param1], 0;
	.param .b32 retval0;
	call.uni (retval0), 
	vprintf, 
	(
	param0, 
	param1
	);
	ld.param.b32 	%r6, [retval0];
	} // callseq 1
$L__BB1_4:
	ret;

}
	// .globl	_Z16dependent_kernelv
.visible .entry _Z16dependent_kernelv()
{
	.reg .pred 	%p<2>;
	.reg .b32 	%r<8>;
	.reg .b64 	%rd<3>;

	mov.u32 	%r1, %ctaid.x;
	mov.u32 	%r2, %ntid.x;
	mul.lo.s32 	%r3, %r1, %r2;
	mov.u32 	%r4, %tid.x;
	neg.s32 	%r5, %r4;
	setp.ne.s32 	%p1, %r3, %r5;
	@%p1 bra 	$L__BB2_2;
	mov.u64 	%rd1, $str$2;
	cvta.global.u64 	%rd2, %rd1;
	{ // callseq 2, 0
	.param .b64 param0;
	st.param.b64 	[param0], %rd2;
	.param .b64 param1;
	st.param.b64 	[param1], 0;
	.param .b32 retval0;
	call.uni (retval0), 
	vprintf, 
	(
	param0, 
	param1
	);
	ld.param.b32 	%r6, [retval0];
	} // callseq 2
$L__BB2_2:
	ret;

}


// ===== COMPILED SASS (sm_100) =====

	.target	sm_100

	.elftype	@"ET_EXEC"


//--------------------- .note.nv.tkinfo           --------------------------
	.section	.note.nv.tkinfo,"",@"SHT_NOTE"
	.sectionflags	@"SHF_NOTE_NV_TKINFO"
	.tkinfo
        /*0018*/ 	.word	0x00000002
        /*0030*/ 	.string	""
        /*0030*/ 	.string	"ptxas"
        /*0030*/ 	.string	"Cuda compilation tools, release 13.0, V13.0.88"
        /*0030*/ 	.string	"Build cuda_13.0.r13.0/compiler.36424714_0"
        /*0030*/ 	.string	"-arch sm_100 -m 64 "



//--------------------- .note.nv.cuinfo           --------------------------
	.section	.note.nv.cuinfo,"",@"SHT_NOTE"
	.sectionflags	@"SHF_NOTE_NV_CUINFO"
        /*0018*/ 	.short	0x0002
        /*001a*/ 	.short	0x0064
        /*001c*/ 	.short	0x0082
	.zero		2


//--------------------- .nv.info                  --------------------------
	.section	.nv.info,"",@"SHT_CUDA_INFO"
	.align	4


	//----- nvinfo : EIATTR_REGCOUNT
	.align		4
        /*0000*/ 	.byte	0x04, 0x2f
        /*0002*/ 	.short	(.L_4 - .L_3)
	.align		4
.L_3:
        /*0004*/ 	.word	index@(_Z19work_kernel_stream1v)
        /*0008*/ 	.word	0x00000018


	//----- nvinfo : EIATTR_FRAME_SIZE
	.align		4
.L_4:
        /*000c*/ 	.byte	0x04, 0x11
        /*000e*/ 	.short	(.L_6 - .L_5)
	.align		4
.L_5:
        /*0010*/ 	.word	index@(_Z19work_kernel_stream1v)
        /*0014*/ 	.word	0x00000000


	//----- nvinfo : EIATTR_REGCOUNT
	.align		4
.L_6:
        /*0018*/ 	.byte	0x04, 0x2f
        /*001a*/ 	.short	(.L_8 - .L_7)
	.align		4
.L_7:
        /*001c*/ 	.word	index@(_Z19work_kernel_stream2v)
        /*0020*/ 	.word	0x00000018


	//----- nvinfo : EIATTR_FRAME_SIZE
	.align		4
.L_8:
        /*0024*/ 	.byte	0x04, 0x11
        /*0026*/ 	.short	(.L_10 - .L_9)
	.align		4
.L_9:
        /*0028*/ 	.word	index@(_Z19work_kernel_stream2v)
        /*002c*/ 	.word	0x00000000


	//----- nvinfo : EIATTR_REGCOUNT
	.align		4
.L_10:
        /*0030*/ 	.byte	0x04, 0x2f
        /*0032*/ 	.short	(.L_12 - .L_11)
	.align		4
.L_11:
        /*0034*/ 	.word	index@(_Z16dependent_kernelv)
        /*0038*/ 	.word	0x00000018


	//----- nvinfo : EIATTR_FRAME_SIZE
	.align		4
.L_12:
        /*003c*/ 	.byte	0x04, 0x11
        /*003e*/ 	.short	(.L_14 - .L_13)
	.align		4
.L_13:
        /*0040*/ 	.word	index@(_Z16dependent_kernelv)
        /*0044*/ 	.word	0x00000000


	//----- nvinfo : EIATTR_MIN_STACK_SIZE
	.align		4
.L_14:
        /*0048*/ 	.byte	0x04, 0x12
        /*004a*/ 	.short	(.L_16 - .L_15)
	.align		4
.L_15:
        /*004c*/ 	.word	index@(_Z16dependent_kernelv)
        /*0050*/ 	.word	0x00000000


	//----- nvinfo : EIATTR_MIN_STACK_SIZE
	.align		4
.L_16:
        /*0054*/ 	.byte	0x04, 0x12
        /*0056*/ 	.short	(.L_18 - .L_17)
	.align		4
.L_17:
        /*0058*/ 	.word	index@(_Z19work_kernel_stream2v)
        /*005c*/ 	.word	0x00000000


	//----- nvinfo : EIATTR_MIN_STACK_SIZE
	.align		4
.L_18:
        /*0060*/ 	.byte	0x04, 0x12
        /*0062*/ 	.short	(.L_20 - .L_19)
	.align		4
.L_19:
        /*0064*/ 	.word	index@(_Z19work_kernel_stream1v)
        /*0068*/ 	.word	0x00000000
.L_20:


//--------------------- .nv.compat                --------------------------
	.section	.nv.compat,"",@"SHT_CUDA_COMPAT_INFO"
	.align	4
        /*0000*/ 	.byte	0x02, 0x09, 0x00, 0x00, 0x02, 0x02, 0x01, 0x00, 0x02, 0x05, 0x05, 0x00, 0x03, 0x07, 0x01, 0x01
        /*0010*/ 	.byte	0x02, 0x03, 0x00, 0x00, 0x02, 0x06, 0x01, 0x00, 0x04, 0x0b, 0x08, 0x00, 0x09, 0x00, 0x00, 0x00
        /*0020*/ 	.byte	0x00, 0x00, 0x00, 0x00


//--------------------- .nv.info._Z16dependent_kernelv --------------------------
	.section	.nv.info._Z16dependent_kernelv,"",@"SHT_CUDA_INFO"
	.sectionflags	@""
	.align	4


	//----- nvinfo : EIATTR_CUDA_API_VERSION
	.align		4
        /*0000*/ 	.byte	0x04, 0x37
        /*0002*/ 	.short	(.L_22 - .L_21)
.L_21:
        /*0004*/ 	.word	0x00000082


	//----- nvinfo : EIATTR_SPARSE_MMA_MASK
	.align		4
.L_22:
        /*0008*/ 	.byte	0x03, 0x50
        /*000a*/ 	.short	0x0000


	//----- nvinfo : EIATTR_MAXREG_COUNT
	.align		4
        /*000c*/ 	.byte	0x03, 0x1b
        /*000e*/ 	.short	0x00ff


	//----- nvinfo : EIATTR_EXTERNS
	.align		4
        /*0010*/ 	.byte	0x04, 0x0f
        /*0012*/ 	.short	(.L_24 - .L_23)


	//   ....[0]....
	.align		4
.L_23:
        /*0014*/ 	.word	index@(vprintf)


	//----- nvinfo : EIATTR_MERCURY_ISA_VERSION
	.align		4
.L_24:
        /*0018*/ 	.byte	0x03, 0x5f
        /*001a*/ 	.short	0x0101


	//----- nvinfo : EIATTR_VRC_CTA_INIT_COUNT
	.align		4
        /*001c*/ 	.byte	0x02, 0x4a
	.zero		1
	.zero		1


	//----- nvinfo : EIATTR_SYSCALL_OFFSETS
	.align		4
        /*0020*/ 	.byte	0x04, 0x46
        /*0022*/ 	.short	(.L_26 - .L_25)


	//   ....[0]....
.L_25:
        /*0024*/ 	.word	0x000000f0


	//----- nvinfo : EIATTR_EXIT_INSTR_OFFSETS
	.align		4
.L_26:
        /*0028*/ 	.byte	0x04, 0x1c
        /*002a*/ 	.short	(.L_28 - .L_27)


	//   ....[0]....
.L_27:
        /*002c*/ 	.word	0x00000070


	//   ....[1]....
        /*0030*/ 	.word	0x00000100


	//----- nvinfo : EIATTR_CRS_STACK_SIZE
	.align		4
.L_28:
        /*0034*/ 	.byte	0x04, 0x1e
        /*0036*/ 	.short	(.L_30 - .L_29)
.L_29:
        /*0038*/ 	.word	0x00000000


	//----- nvinfo : EIATTR_SW_WAR
	.align		4
.L_30:
        /*003c*/ 	.byte	0x04, 0x36
        /*003e*/ 	.short	(.L_32 - .L_31)
.L_31:
        /*0040*/ 	.word	0x00000008
.L_32:


//--------------------- .nv.info._Z19work_kernel_stream2v --------------------------
	.section	.nv.info._Z19work_kernel_stream2v,"",@"SHT_CUDA_INFO"
	.sectionflags	@""
	.align	4


	//----- nvinfo : EIATTR_CUDA_API_VERSION
	.align		4
        /*0000*/ 	.byte	0x04, 0x37
        /*0002*/ 	.short	(.L_34 - .L_33)
.L_33:
        /*0004*/ 	.word	0x00000082


	//----- nvinfo : EIATTR_SPARSE_MMA_MASK
	.align		4
.L_34:
        /*0008*/ 	.byte	0x03, 0x50
        /*000a*/ 	.short	0x0000


	//----- nvinfo : EIATTR_MAXREG_COUNT
	.align		4
        /*000c*/ 	.byte	0x03, 0x1b
        /*000e*/ 	.short	0x00ff


	//----- nvinfo : EIATTR_EXTERNS
	.align		4
        /*0010*/ 	.byte	0x04, 0x0f
        /*0012*/ 	.short	(.L_36 - .L_35)


	//   ....[0]....
	.align		4
.L_35:
        /*0014*/ 	.word	index@(vprintf)


	//----- nvinfo : EIATTR_MERCURY_ISA_VERSION
	.align		4
.L_36:
        /*0018*/ 	.byte	0x03, 0x5f
        /*001a*/ 	.short	0x0101


	//----- nvinfo : EIATTR_VRC_CTA_INIT_COUNT
	.align		4
        /*001c*/ 	.byte	0x02, 0x4a
	.zero		1
	.zero		1


	//----- nvinfo : EIATTR_SYSCALL_OFFSETS
	.align		4
        /*0020*/ 	.byte	0x04, 0x46
        /*0022*/ 	.short	(.L_38 - .L_37)


	//   ....[0]....
.L_37:
        /*0024*/ 	.word	0x00000160


	//----- nvinfo : EIATTR_EXIT_INSTR_OFFSETS
	.align		4
.L_38:
        /*0028*/ 	.byte	0x04, 0x1c
        /*002a*/ 	.short	(.L_40 - .L_39)


	//   ....[0]....
.L_39:
        /*002c*/ 	.word	0x000000e0


	//   ....[1]....
        /*0030*/ 	.word	0x00000170


	//----- nvinfo : EIATTR_CRS_STACK_SIZE
	.align		4
.L_40:
        /*0034*/ 	.byte	0x04, 0x1e
        /*0036*/ 	.short	(.L_42 - .L_41)
.L_41:
        /*0038*/ 	.word	0x00000000


	//----- nvinfo : EIATTR_SW_WAR
	.align		4
.L_42:
        /*003c*/ 	.byte	0x04, 0x36
        /*003e*/ 	.short	(.L_44 - .L_43)
.L_43:
        /*0040*/ 	.word	0x00000008
.L_44:


//--------------------- .nv.info._Z19work_kernel_stream1v --------------------------
	.section	.nv.info._Z19work_kernel_stream1v,"",@"SHT_CUDA_INFO"
	.sectionflags	@""
	.align	4


	//----- nvinfo : EIATTR_CUDA_API_VERSION
	.align		4
        /*0000*/ 	.byte	0x04, 0x37
        /*0002*/ 	.short	(.L_46 - .L_45)
.L_45:
        /*0004*/ 	.word	0x00000082


	//----- nvinfo : EIATTR_SPARSE_MMA_MASK
	.align		4
.L_46:
        /*0008*/ 	.byte	0x03, 0x50
        /*000a*/ 	.short	0x0000


	//----- nvinfo : EIATTR_MAXREG_COUNT
	.align		4
        /*000c*/ 	.byte	0x03, 0x1b
        /*000e*/ 	.short	0x00ff


	//----- nvinfo : EIATTR_EXTERNS
	.align		4
        /*0010*/ 	.byte	0x04, 0x0f
        /*0012*/ 	.short	(.L_48 - .L_47)


	//   ....[0]....
	.align		4
.L_47:
        /*0014*/ 	.word	index@(vprintf)


	//----- nvinfo : EIATTR_MERCURY_ISA_VERSION
	.align		4
.L_48:
        /*0018*/ 	.byte	0x03, 0x5f
        /*001a*/ 	.short	0x0101


	//----- nvinfo : EIATTR_VRC_CTA_INIT_COUNT
	.align		4
        /*001c*/ 	.byte	0x02, 0x4a
	.zero		1
	.zero		1


	//----- nvinfo : EIATTR_SYSCALL_OFFSETS
	.align		4
        /*0020*/ 	.byte	0x04, 0x46
        /*0022*/ 	.short	(.L_50 - .L_49)


	//   ....[0]....
.L_49:
        /*0024*/ 	.word	0x000000f0


	//----- nvinfo : EIATTR_EXIT_INSTR_OFFSETS
	.align		4
.L_50:
        /*0028*/ 	.byte	0x04, 0x1c
        /*002a*/ 	.short	(.L_52 - .L_51)


	//   ....[0]....
.L_51:
        /*002c*/ 	.word	0x00000070


	//   ....[1]....
        /*0030*/ 	.word	0x00000100


	//----- nvinfo : EIATTR_CRS_STACK_SIZE
	.align		4
.L_52:
        /*0034*/ 	.byte	0x04, 0x1e
        /*0036*/ 	.short	(.L_54 - .L_53)
.L_53:
        /*0038*/ 	.word	0x00000000


	//----- nvinfo : EIATTR_SW_WAR
	.align		4
.L_54:
        /*003c*/ 	.byte	0x04, 0x36
        /*003e*/ 	.short	(.L_56 - .L_55)
.L_55:
        /*0040*/ 	.word	0x00000008
.L_56:


//--------------------- .nv.callgraph             --------------------------
	.section	.nv.callgraph,"",@"SHT_CUDA_CALLGRAPH"
	.align	4
	.sectionentsize	8
	.align		4
        /*0000*/ 	.word	0x00000000
	.align		4
        /*0004*/ 	.word	0xffffffff
	.align		4
        /*0008*/ 	.word	index@(_Z16dependent_kernelv)
	.align		4
        /*000c*/ 	.word	index@(vprintf)
	.align		4
        /*0010*/ 	.word	index@(_Z19work_kernel_stream2v)
	.align		4
        /*0014*/ 	.word	index@(vprintf)
	.align		4
        /*0018*/ 	.word	index@(_Z19work_kernel_stream1v)
	.align		4
        /*001c*/ 	.word	index@(vprintf)
	.align		4
        /*0020*/ 	.word	0x00000000
	.align		4
        /*0024*/ 	.word	0xfffffffe
	.align		4
        /*0028*/ 	.word	0x00000000
	.align		4
        /*002c*/ 	.word	0xfffffffd
	.align		4
        /*0030*/ 	.word	0x00000000
	.align		4
        /*0034*/ 	.word	0xfffffffc


//--------------------- .nv.constant4             --------------------------
	.section	.nv.constant4,"a",@progbits
	.align	8
	.align		8
.nv.constant4:
        /*0000*/ 	.dword	vprintf
	.align		8
        /*0008*/ 	.dword	$str
	.align		8
        /*0010*/ 	.dword	$str$1
	.align		8
        /*0018*/ 	.dword	$str$2


//--------------------- .text._Z16dependent_kernelv --------------------------
	.section	.text._Z16dependent_kernelv,"ax",@progbits
	.align	128
        .global         _Z16dependent_kernelv
        .type           _Z16dependent_kernelv,@function
        .size           _Z16dependent_kernelv,(.L_x_7 - _Z16dependent_kernelv)
        .other          _Z16dependent_kernelv,@"STO_CUDA_ENTRY STV_DEFAULT"
_Z16dependent_kernelv:
.text._Z16dependent_kernelv:
[----:B------:R-:W0:Y:S01]  /*0000*/  LDC R1, c[0x0][0x37c] ;  /* 0x0000df00ff017b82 */ /* 0x000e220000000800 */
[----:B------:R-:W1:Y:S07]  /*0010*/  S2R R0, SR_TID.X ;  /* 0x0000000000007919 */ /* 0x000e6e0000002100 */
[----:B------:R-:W2:Y:S01]  /*0020*/  S2UR UR4, SR_CTAID.X ;  /* 0x00000000000479c3 */ /* 0x000ea20000002500 */
[----:B------:R-:W2:Y:S02]  /*0030*/  LDCU UR5, c[0x0][0x360] ;  /* 0x00006c00ff0577ac */ /* 0x000ea40008000800 */
[----:B--2---:R-:W-:Y:S01]  /*0040*/  UIMAD UR4, UR4, UR5, URZ ;  /* 0x00000005040472a4 */ /* 0x004fe2000f8e02ff */
[----:B-1----:R-:W-:-:S05]  /*0050*/  IMAD.MOV R0, RZ, RZ, -R0 ;  /* 0x000000ffff007224 */ /* 0x002fca00078e0a00 */
[----:B------:R-:W-:-:S13]  /*0060*/  ISETP.NE.AND P0, PT, R0, UR4, PT ;  /* 0x0000000400007c0c */ /* 0x000fda000bf05270 */
[----:B0-----:R-:W-:Y:S05]  /*0070*/  @P0 EXIT ;  /* 0x000000000000094d */ /* 0x001fea0003800000 */
[----:B------:R-:W-:Y:S01]  /*0080*/  MOV R0, 0x0 ;  /* 0x0000000000007802 */ /* 0x000fe20000000f00 */
[----:B------:R-:W0:Y:S01]  /*0090*/  LDCU.64 UR4, c[0x4][0x18] ;  /* 0x01000300ff0477ac */ /* 0x000e220008000a00 */
[----:B------:R-:W-:Y:S02]  /*00a0*/  CS2R R6, SRZ ;  /* 0x0000000000067805 */ /* 0x000fe4000001ff00 */
[----:B------:R1:W2:Y:S01]  /*00b0*/  LDC.64 R2, c[0x4][R0] ;  /* 0x0100000000027b82 */ /* 0x0002a20000000a00 */
[----:B0-----:R-:W-:Y:S02]  /*00c0*/  IMAD.U32 R4, RZ, RZ, UR4 ;  /* 0x00000004ff047e24 */ /* 0x001fe4000f8e00ff */
[----:B-1----:R-:W-:-:S07]  /*00d0*/  IMAD.U32 R5, RZ, RZ, UR5 ;  /* 0x00000005ff057e24 */ /* 0x002fce000f8e00ff */
[----:B------:R-:W-:-:S07]  /*00e0*/  LEPC R20, `(.L_x_0) ;  /* 0x000000001014794e */ /* 0x000fce0000000000 */
[----:B--2---:R-:W-:Y:S05]  /*00f0*/  CALL.ABS.NOINC R2 ;  /* 0x0000000002007343 */ /* 0x004fea0003c00000 */
.L_x_0:
[----:B------:R-:W-:Y:S05]  /*0100*/  EXIT ;  /* 0x000000000000794d */ /* 0x000fea0003800000 */
.L_x_1:
[----:B------:R-:W-:-:S00]  /*0110*/  BRA `(.L_x_1) ;  /* 0xfffffffc00fc7947 */ /* 0x000fc0000383ffff */
[----:B------:R-:W-:-:S00]  /*0120*/  NOP ;  /* 0x0000000000007918 */ /* 0x000fc00000000000 */
        /* <DEDUP_REMOVED lines=13> */
.L_x_7:


//--------------------- .text._Z19work_kernel_stream2v --------------------------
	.section	.text._Z19work_kernel_stream2v,"ax",@progbits
	.align	128
        .global         _Z19work_kernel_stream2v
        .type           _Z19work_kernel_stream2v,@function
        .size           _Z19work_kernel_stream2v,(.L_x_8 - _Z19work_kernel_stream2v)
        .other          _Z19work_kernel_stream2v,@"STO_CUDA_ENTRY STV_DEFAULT"
_Z19work_kernel_stream2v:
.text._Z19work_kernel_stream2v:
[----:B------:R-:W0:Y:S01]  /*0000*/  LDC R1, c[0x0][0x37c] ;  /* 0x0000df00ff017b82 */ /* 0x000e220000000800 */
[----:B------:R-:W-:-:S07]  /*0010*/  CS2R R2, SR_CLOCKLO ;  /* 0x0000000000027805 */ /* 0x000fce0000015000 */
.L_x_2:
[----:B------:R-:W-:-:S06]  /*0020*/  CS2R R4, SR_CLOCKLO ;  /* 0x0000000000047805 */ /* 0x000fcc0000015000 */
[----:B------:R-:W-:-:S05]  /*0030*/  IADD3 R0, P0, PT, -R2, R4, RZ ;  /* 0x0000000402007210 */ /* 0x000fca0007f1e1ff */
[----:B------:R-:W-:Y:S01]  /*0040*/  IMAD.X R4, R5, 0x1, ~R3, P0 ;  /* 0x0000000105047824 */ /* 0x000fe200000e0e03 */
[----:B------:R-:W-:-:S04]  /*0050*/  ISETP.GE.U32.AND P0, PT, R0, 0x18711a00, PT ;  /* 0x18711a000000780c */ /* 0x000fc80003f06070 */
[----:B------:R-:W-:-:S13]  /*0060*/  ISETP.GE.U32.AND.EX P0, PT, R4, 0x2, PT, P0 ;  /* 0x000000020400780c */ /* 0x000fda0003f06100 */
[----:B------:R-:W-:Y:S05]  /*0070*/  @!P0 BRA `(.L_x_2) ;  /* 0xfffffffc00e88947 */ /* 0x000fea000383ffff */
[----:B------:R-:W1:Y:S01]  /*0080*/  S2R R0, SR_TID.X ;  /* 0x0000000000007919 */ /* 0x000e620000002100 */
[----:B------:R-:W2:Y:S01]  /*0090*/  S2UR UR4, SR_CTAID.X ;  /* 0x00000000000479c3 */ /* 0x000ea20000002500 */
[----:B------:R-:W2:Y:S02]  /*00a0*/  LDCU UR5, c[0x0][0x360] ;  /* 0x00006c00ff0577ac */ /* 0x000ea40008000800 */
[----:B--2---:R-:W-:Y:S01]  /*00b0*/  UIMAD UR4, UR4, UR5, URZ ;  /* 0x00000005040472a4 */ /* 0x004fe2000f8e02ff */
[----:B-1----:R-:W-:-:S05]  /*00c0*/  IMAD.MOV R0, RZ, RZ, -R0 ;  /* 0x000000ffff007224 */ /* 0x002fca00078e0a00 */
[----:B------:R-:W-:-:S13]  /*00d0*/  ISETP.NE.AND P0, PT, R0, UR4, PT ;  /* 0x0000000400007c0c */ /* 0x000fda000bf05270 */
[----:B------:R-:W-:Y:S05]  /*00e0*/  @P0 EXIT ;  /* 0x000000000000094d */ /* 0x000fea0003800000 */
[----:B------:R-:W-:Y:S01]  /*00f0*/  MOV R0, 0x0 ;  /* 0x0000000000007802 */ /* 0x000fe20000000f00 */
[----:B------:R-:W1:Y:S01]  /*0100*/  LDCU.64 UR4, c[0x4][0x10] ;  /* 0x01000200ff0477ac */ /* 0x000e620008000a00 */
[----:B------:R-:W-:Y:S02]  /*0110*/  CS2R R6, SRZ ;  /* 0x0000000000067805 */ /* 0x000fe4000001ff00 */
[----:B------:R2:W3:Y:S01]  /*0120*/  LDC.64 R2, c[0x4][R0] ;  /* 0x0100000000027b82 */ /* 0x0004e20000000a00 */
[----:B-1----:R-:W-:Y:S02]  /*0130*/  IMAD.U32 R4, RZ, RZ, UR4 ;  /* 0x00000004ff047e24 */ /* 0x002fe4000f8e00ff */
[----:B--2---:R-:W-:-:S07]  /*0140*/  IMAD.U32 R5, RZ, RZ, UR5 ;  /* 0x00000005ff057e24 */ /* 0x004fce000f8e00ff */
[----:B------:R-:W-:-:S07]  /*0150*/  LEPC R20, `(.L_x_3) ;  /* 0x000000001014794e */ /* 0x000fce0000000000 */
[----:B0--3--:R-:W-:Y:S05]  /*0160*/  CALL.ABS.NOINC R2 ;  /* 0x0000000002007343 */ /* 0x009fea0003c00000 */
.L_x_3:
[----:B------:R-:W-:Y:S05]  /*0170*/  EXIT ;  /* 0x000000000000794d */ /* 0x000fea0003800000 */
.L_x_4:
        /* <DEDUP_REMOVED lines=16> */
.L_x_8:


//--------------------- .text._Z19work_kernel_stream1v --------------------------
	.section	.text._Z19work_kernel_stream1v,"ax",@progbits
	.align	128
        .global         _Z19work_kernel_stream1v
        .type           _Z19work_kernel_stream1v,@function
        .size           _Z19work_kernel_stream1v,(.L_x_9 - _Z19work_kernel_stream1v)
        .other          _Z19work_kernel_stream1v,@"STO_CUDA_ENTRY STV_DEFAULT"
_Z19work_kernel_stream1v:
.text._Z19work_kernel_stream1v:
        /* <DEDUP_REMOVED lines=16> */
.L_x_5:
[----:B------:R-:W-:Y:S05]  /*0100*/  EXIT ;  /* 0x000000000000794d */ /* 0x000fea0003800000 */
.L_x_6:
        /* <DEDUP_REMOVED lines=15> */
.L_x_9:


//--------------------- .nv.global.init           --------------------------
	.section	.nv.global.init,"aw",@progbits
.nv.global.init:
	.type		$str,@object
	.size		$str,($str$1 - $str)
$str:
        /*0000*/ 	.byte	0x53, 0x74, 0x72, 0x65, 0x61, 0x6d, 0x20, 0x31, 0x20, 0x63, 0x6f, 0x6d, 0x70, 0x6c, 0x65, 0x74
        /*0010*/ 	.byte	0x65, 0x64, 0x0a, 0x00
	.type		$str$1,@object
	.size		$str$1,($str$2 - $str$1)
$str$1:
        /*0014*/ 	.byte	0x53, 0x74, 0x72, 0x65, 0x61, 0x6d, 0x20, 0x32, 0x20, 0x63, 0x6f, 0x6d, 0x70, 0x6c, 0x65, 0x74
        /*0024*/ 	.byte	0x65, 0x64, 0x0a, 0x00
	.type		$str$2,@object
	.size		$str$2,(.L_2 - $str$2)
$str$2:
        /*0028*/ 	.byte	0x41, 0x20, 0x6b, 0x65, 0x72, 0x6e, 0x65, 0x6c, 0x20, 0x64, 0x65, 0x70, 0x65, 0x6e, 0x64, 0x69
        /*0038*/ 	.byte	0x6e, 0x67, 0x20, 0x6f, 0x6e, 0x20, 0x6b, 0x65, 0x72, 0x6e, 0x65, 0x6c, 0x20, 0x6f, 0x66, 0x20
        /*0048*/ 	.byte	0x73, 0x74, 0x72, 0x65, 0x61, 0x6d, 0x20, 0x31, 0x20, 0x0a, 0x00
.L_2:


//--------------------- .nv.shared.reserved.0     --------------------------
	.section	.nv.shared.reserved.0,"aw",@nobits
	.weak		__nv_reservedSMEM_offset_0_alias
	.size		__nv_reservedSMEM_offset_0_alias, 0, 64
	.other		__nv_reservedSMEM_offset_0_alias,@"STO_CUDA_RESERVED_SHARED STV_DEFAULT"
__nv_reservedSMEM_offset_0_alias:
	.zero		0
	.zero		64


//--------------------- .nv.constant0._Z16dependent_kernelv --------------------------
	.section	.nv.constant0._Z16dependent_kernelv,"a",@progbits
	.sectionflags	@""
	.align	4
.nv.constant0._Z16dependent_kernelv:
	.zero		896


//--------------------- .nv.constant0._Z19work_kernel_stream2v --------------------------
	.section	.nv.constant0._Z19work_kernel_stream2v,"a",@progbits
	.sectionflags	@""
	.align	4
.nv.constant0._Z19work_kernel_stream2v:
	.zero		896


//--------------------- .nv.constant0._Z19work_kernel_stream1v --------------------------
	.section	.nv.constant0._Z19work_kernel_stream1v,"a",@progbits
	.sectionflags	@""
	.align	4
.nv.constant0._Z19work_kernel_stream1v:
	.zero		896


//--------------------- SYMBOLS --------------------------

	.type		.nv.reservedSmem.offset0,@object
	.size		.nv.reservedSmem.offset0,0x4
	.type		vprintf,@function
